	.headerflags	@"EF_CUDA_TEXMODE_UNIFIED EF_CUDA_64BIT_ADDRESS EF_CUDA_ACCELERATORS EF_CUDA_SM90 EF_CUDA_VIRTUAL_SM(EF_CUDA_SM90)"
	.elftype	@"ET_EXEC"


//--------------------- .nv.info                  --------------------------
	.section	.nv.info,"",@"SHT_CUDA_INFO"
	.align	4


	//----- nvinfo : EIATTR_REGCOUNT
	.align		4
        /*0000*/ 	.byte	0x04, 0x2f
        /*0002*/ 	.short	(.L_2 - .L_1)
	.align		4
.L_1:
        /*0004*/ 	.word	index@(triton_poi_fused_native_group_norm_relu_12)
        /*0008*/ 	.word	0x00000020


	//----- nvinfo : EIATTR_MIN_STACK_SIZE
	.align		4
.L_2:
        /*000c*/ 	.byte	0x04, 0x12
        /*000e*/ 	.short	(.L_4 - .L_3)
	.align		4
.L_3:
        /*0010*/ 	.word	index@(triton_poi_fused_native_group_norm_relu_12)
        /*0014*/ 	.word	0x00000000


	//----- nvinfo : EIATTR_FRAME_SIZE
	.align		4
.L_4:
        /*0018*/ 	.byte	0x04, 0x11
        /*001a*/ 	.short	(.L_6 - .L_5)
	.align		4
.L_5:
        /*001c*/ 	.word	index@(triton_poi_fused_native_group_norm_relu_12)
        /*0020*/ 	.word	0x00000000


	//----- nvinfo : EIATTR_MIN_STACK_SIZE
	.align		4
.L_6:
        /*0024*/ 	.byte	0x04, 0x12
        /*0026*/ 	.short	(.L_8 - .L_7)
	.align		4
.L_7:
        /*0028*/ 	.word	index@(triton_poi_fused_native_group_norm_relu_12)
        /*002c*/ 	.word	0x00000000
.L_8:


//--------------------- .nv.info.triton_poi_fused_native_group_norm_relu_12 --------------------------
	.section	.nv.info.triton_poi_fused_native_group_norm_relu_12,"",@"SHT_CUDA_INFO"
	.sectionflags	@""
	.align	4


	//----- nvinfo : EIATTR_CUDA_API_VERSION
	.align		4
        /*0000*/ 	.byte	0x04, 0x37
        /*0002*/ 	.short	(.L_10 - .L_9)
.L_9:
        /*0004*/ 	.word	0x0000007c


	//----- nvinfo : EIATTR_KPARAM_INFO
	.align		4
.L_10:
        /*0008*/ 	.byte	0x04, 0x17
        /*000a*/ 	.short	(.L_12 - .L_11)
.L_11:
        /*000c*/ 	.word	0x00000000
        /*0010*/ 	.short	0x0007
        /*0012*/ 	.short	0x0038
        /*0014*/ 	.byte	0x00, 0xf0, 0x11, 0x00


	//----- nvinfo : EIATTR_KPARAM_INFO
	.align		4
.L_12:
        /*0018*/ 	.byte	0x04, 0x17
        /*001a*/ 	.short	(.L_14 - .L_13)
.L_13:
        /*001c*/ 	.word	0x00000000
        /*0020*/ 	.short	0x0006
        /*0022*/ 	.short	0x0030
        /*0024*/ 	.byte	0x00, 0xf4, 0x21, 0x00


	//----- nvinfo : EIATTR_KPARAM_INFO
	.align		4
.L_14:
        /*0028*/ 	.byte	0x04, 0x17
        /*002a*/ 	.short	(.L_16 - .L_15)
.L_15:
        /*002c*/ 	.word	0x00000000
        /*0030*/ 	.short	0x0005
        /*0032*/ 	.short	0x0028
        /*0034*/ 	.byte	0x00, 0xf4, 0x21, 0x00


	//----- nvinfo : EIATTR_KPARAM_INFO
	.align		4
.L_16:
        /*0038*/ 	.byte	0x04, 0x17
        /*003a*/ 	.short	(.L_18 - .L_17)
.L_17:
        /*003c*/ 	.word	0x00000000
        /*0040*/ 	.short	0x0004
        /*0042*/ 	.short	0x0020
        /*0044*/ 	.byte	0x00, 0xf4, 0x21, 0x00


	//----- nvinfo : EIATTR_KPARAM_INFO
	.align		4
.L_18:
        /*0048*/ 	.byte	0x04, 0x17
        /*004a*/ 	.short	(.L_20 - .L_19)
.L_19:
        /*004c*/ 	.word	0x00000000
        /*0050*/ 	.short	0x0003
        /*0052*/ 	.short	0x0018
        /*0054*/ 	.byte	0x00, 0xf4, 0x21, 0x00


	//----- nvinfo : EIATTR_KPARAM_INFO
	.align		4
.L_20:
        /*0058*/ 	.byte	0x04, 0x17
        /*005a*/ 	.short	(.L_22 - .L_21)
.L_21:
        /*005c*/ 	.word	0x00000000
        /*0060*/ 	.short	0x0002
        /*0062*/ 	.short	0x0010
        /*0064*/ 	.byte	0x00, 0xf4, 0x21, 0x00


	//----- nvinfo : EIATTR_KPARAM_INFO
	.align		4
.L_22:
        /*0068*/ 	.byte	0x04, 0x17
        /*006a*/ 	.short	(.L_24 - .L_23)
.L_23:
        /*006c*/ 	.word	0x00000000
        /*0070*/ 	.short	0x0001
        /*0072*/ 	.short	0x0008
        /*0074*/ 	.byte	0x00, 0xf4, 0x21, 0x00


	//----- nvinfo : EIATTR_KPARAM_INFO
	.align		4
.L_24:
        /*0078*/ 	.byte	0x04, 0x17
        /*007a*/ 	.short	(.L_26 - .L_25)
.L_25:
        /*007c*/ 	.word	0x00000000
        /*0080*/ 	.short	0x0000
        /*0082*/ 	.short	0x0000
        /*0084*/ 	.byte	0x00, 0xf4, 0x21, 0x00


	//----- nvinfo : EIATTR_SPARSE_MMA_MASK
	.align		4
.L_26:
        /*0088*/ 	.byte	0x03, 0x50
        /*008a*/ 	.short	0x0000


	//----- nvinfo : EIATTR_MAXREG_COUNT
	.align		4
        /*008c*/ 	.byte	0x03, 0x1b
        /*008e*/ 	.short	0x00ff


	//----- nvinfo : EIATTR_EXIT_INSTR_OFFSETS
	.align		4
        /*0090*/ 	.byte	0x04, 0x1c
        /*0092*/ 	.short	(.L_28 - .L_27)


	//   ....[0]....
.L_27:
        /*0094*/ 	.word	0x000006d0


	//----- nvinfo : EIATTR_REQNTID
	.align		4
.L_28:
        /*0098*/ 	.byte	0x04, 0x10
        /*009a*/ 	.short	(.L_30 - .L_29)
.L_29:
        /*009c*/ 	.word	0x00000080
        /*00a0*/ 	.word	0x00000001
        /*00a4*/ 	.word	0x00000001


	//----- nvinfo : EIATTR_CBANK_PARAM_SIZE
	.align		4
.L_30:
        /*00a8*/ 	.byte	0x03, 0x19
        /*00aa*/ 	.short	0x003c


	//----- nvinfo : EIATTR_PARAM_CBANK
	.align		4
        /*00ac*/ 	.byte	0x04, 0x0a
        /*00ae*/ 	.short	(.L_32 - .L_31)
	.align		4
.L_31:
        /*00b0*/ 	.word	index@(.nv.constant0.triton_poi_fused_native_group_norm_relu_12)
        /*00b4*/ 	.short	0x0210
        /*00b6*/ 	.short	0x003c


	//----- nvinfo : EIATTR_SW_WAR
	.align		4
.L_32:
        /*00b8*/ 	.byte	0x04, 0x36
        /*00ba*/ 	.short	(.L_34 - .L_33)
.L_33:
        /*00bc*/ 	.word	0x00000008
.L_34:


//--------------------- .nv.callgraph             --------------------------
	.section	.nv.callgraph,"",@"SHT_CUDA_CALLGRAPH"
	.align	4
	.sectionentsize	8
	.align		4
        /*0000*/ 	.word	0x00000000
	.align		4
        /*0004*/ 	.word	0xffffffff
	.align		4
        /*0008*/ 	.word	0x00000000
	.align		4
        /*000c*/ 	.word	0xfffffffe
	.align		4
        /*0010*/ 	.word	0x00000000
	.align		4
        /*0014*/ 	.word	0xfffffffd
	.align		4
        /*0018*/ 	.word	0x00000000
	.align		4
        /*001c*/ 	.word	0xfffffffc


//--------------------- .nv.constant4             --------------------------
	.section	.nv.constant4,"a",@progbits
	.align	8
	.align		8
.nv.constant4:
        /*0000*/ 	.dword	_$_str


//--------------------- .text.triton_poi_fused_native_group_norm_relu_12 --------------------------
	.section	.text.triton_poi_fused_native_group_norm_relu_12,"ax",@progbits
	.align	128
        .global         triton_poi_fused_native_group_norm_relu_12
        .type           triton_poi_fused_native_group_norm_relu_12,@function
        .size           triton_poi_fused_native_group_norm_relu_12,(.L_x_1 - triton_poi_fused_native_group_norm_relu_12)
        .other          triton_poi_fused_native_group_norm_relu_12,@"STO_CUDA_ENTRY STV_DEFAULT"
triton_poi_fused_native_group_norm_relu_12:
.text.triton_poi_fused_native_group_norm_relu_12:
[----:B------:R-:W-:Y:S01]  /*0000*/  LDC R1, c[0x0][0x28] ;  /* 0x00000a00ff017b82 */ /* 0x000fe20000000800 */
[----:B------:R-:W1:Y:S07]  /*0010*/  S2R R0, SR_TID.X ;  /* 0x0000000000007919 */ /* 0x000e6e0000002100 */
[----:B------:R-:W2:Y:S01]  /*0020*/  LDC.64 R2, c[0x0][0x228] ;  /* 0x00008a00ff027b82 */ /* 0x000ea20000000a00 */
[----:B------:R-:W-:Y:S01]  /*0030*/  ULDC.64 UR4, c[0x0][0x208] ;  /* 0x0000820000047ab9 */ /* 0x000fe20000000a00 */
[----:B------:R-:W3:Y:S06]  /*0040*/  S2R R5, SR_CTAID.X ;  /* 0x0000000000057919 */ /* 0x000eec0000002500 */
[----:B------:R-:W4:Y:S08]  /*0050*/  LDC.64 R12, c[0x0][0x210] ;  /* 0x00008400ff0c7b82 */ /* 0x000f300000000a00 */
[----:B------:R-:W5:Y:S08]  /*0060*/  LDC.64 R16, c[0x0][0x218] ;  /* 0x00008600ff107b82 */ /* 0x000f700000000a00 */
[----:B------:R-:W5:Y:S01]  /*0070*/  LDC.64 R28, c[0x0][0x220] ;  /* 0x00008800ff1c7b82 */ /* 0x000f620000000a00 */
[----:B-1----:R-:W-:-:S07]  /*0080*/  SHF.L.U32 R0, R0, 0x2, RZ ;  /* 0x0000000200007819 */ /* 0x002fce00000006ff */
[----:B------:R-:W1:Y:S01]  /*0090*/  LDC.64 R24, c[0x0][0x230] ;  /* 0x00008c00ff187b82 */ /* 0x000e620000000a00 */
[----:B------:R-:W-:Y:S02]  /*00a0*/  LOP3.LUT R0, R0, 0x1fc, RZ, 0xc0, !PT ;  /* 0x000001fc00007812 */ /* 0x000fe400078ec0ff */
[----:B---3--:R-:W-:Y:S02]  /*00b0*/  SHF.R.S32.HI R21, RZ, 0x15, R5 ;  /* 0x00000015ff157819 */ /* 0x008fe40000011405 */
[----:B------:R-:W-:Y:S02]  /*00c0*/  LEA R20, R5, R0, 0xa ;  /* 0x0000000005147211 */ /* 0x000fe400078e50ff */
[----:B------:R-:W-:Y:S02]  /*00d0*/  SGXT R21, R21, 0x1 ;  /* 0x000000011515781a */ /* 0x000fe40000000200 */
[----:B------:R-:W-:Y:S02]  /*00e0*/  IADD3 R0, R20, 0x200, RZ ;  /* 0x0000020014007810 */ /* 0x000fe40007ffe0ff */
[----:B------:R-:W-:-:S02]  /*00f0*/  LEA.HI R15, R21, R20, RZ, 0x12 ;  /* 0x00000014150f7211 */ /* 0x000fc400078f90ff */
[----:B------:R-:W-:Y:S02]  /*0100*/  LEA.HI R19, R21, R0, RZ, 0x12 ;  /* 0x0000000015137211 */ /* 0x000fe400078f90ff */
[----:B------:R-:W-:Y:S02]  /*0110*/  SHF.R.S32.HI R15, RZ, 0x12, R15 ;  /* 0x00000012ff0f7819 */ /* 0x000fe4000001140f */
[----:B------:R-:W-:Y:S01]  /*0120*/  SHF.R.S32.HI R19, RZ, 0x12, R19 ;  /* 0x00000012ff137819 */ /* 0x000fe20000011413 */
[----:B----4-:R-:W-:-:S04]  /*0130*/  IMAD.WIDE R12, R20, 0x4, R12 ;  /* 0x00000004140c7825 */ /* 0x010fc800078e020c */
[--C-:B--2---:R-:W-:Y:S01]  /*0140*/  IMAD.WIDE R22, R15, 0x4, R2.reuse ;  /* 0x000000040f167825 */ /* 0x104fe200078e0202 */
[----:B------:R-:W2:Y:S03]  /*0150*/  LDG.E.128 R8, desc[UR4][R12.64] ;  /* 0x000000040c087981 */ /* 0x000ea6000c1e1d00 */
[----:B------:R-:W-:Y:S02]  /*0160*/  IMAD.WIDE R26, R19, 0x4, R2 ;  /* 0x00000004131a7825 */ /* 0x000fe400078e0202 */
[----:B------:R3:W4:Y:S02]  /*0170*/  LDG.E.EL R2, desc[UR4][R22.64] ;  /* 0x0000000416027981 */ /* 0x000724000c2e1900 */
[----:B-----5:R-:W-:Y:S02]  /*0180*/  IMAD.WIDE R16, R20, 0x4, R16 ;  /* 0x0000000414107825 */ /* 0x020fe400078e0210 */
[----:B------:R-:W5:Y:S04]  /*0190*/  LDG.E.EL R3, desc[UR4][R26.64] ;  /* 0x000000041a037981 */ /* 0x000f68000c2e1900 */
[----:B------:R-:W2:Y:S01]  /*01a0*/  LDG.E.128 R4, desc[UR4][R16.64] ;  /* 0x0000000410047981 */ /* 0x000ea2000c1e1d00 */
[----:B------:R-:W-:-:S02]  /*01b0*/  LEA.HI R14, R21, R20, RZ, 0xf ;  /* 0x00000014150e7211 */ /* 0x000fc400078f78ff */
[----:B------:R-:W-:Y:S02]  /*01c0*/  LEA.HI R0, R21, R0, RZ, 0xf ;  /* 0x0000000015007211 */ /* 0x000fe400078f78ff */
[----:B------:R-:W-:Y:S02]  /*01d0*/  SHF.R.S32.HI R14, RZ, 0xf, R14 ;  /* 0x0000000fff0e7819 */ /* 0x000fe4000001140e */
[----:B------:R-:W-:Y:S02]  /*01e0*/  SHF.R.S32.HI R0, RZ, 0xf, R0 ;  /* 0x0000000fff007819 */ /* 0x000fe40000011400 */
[----:B------:R-:W-:-:S04]  /*01f0*/  LEA.HI R18, R14, R14, RZ, 0x6 ;  /* 0x0000000e0e127211 */ /* 0x000fc800078f30ff */
[----:B------:R-:W-:Y:S02]  /*0200*/  LOP3.LUT R21, R18, 0xffffffc0, RZ, 0xc0, !PT ;  /* 0xffffffc012157812 */ /* 0x000fe400078ec0ff */
[----:B------:R-:W-:-:S04]  /*0210*/  LEA.HI R18, R0, R0, RZ, 0x6 ;  /* 0x0000000000127211 */ /* 0x000fc800078f30ff */
[----:B---3--:R-:W-:-:S04]  /*0220*/  LOP3.LUT R23, R18, 0xffffffc0, RZ, 0xc0, !PT ;  /* 0xffffffc012177812 */ /* 0x008fc800078ec0ff */
[----:B------:R-:W-:Y:S02]  /*0230*/  IADD3 R0, R0, -R23, RZ ;  /* 0x8000001700007210 */ /* 0x000fe40007ffe0ff */
[----:B------:R-:W3:Y:S01]  /*0240*/  LDC.64 R22, c[0x0][0x238] ;  /* 0x00008e00ff167b82 */ /* 0x000ee20000000a00 */
[----:B------:R-:W-:Y:S01]  /*0250*/  IADD3 R21, R14, -R21, RZ ;  /* 0x800000150e157210 */ /* 0x000fe20007ffe0ff */
[----:B------:R-:W-:Y:S01]  /*0260*/  HFMA2.MMA R18, -RZ, RZ, 0.40625, 0 ;  /* 0x36800000ff127435 */ /* 0x000fe200000001ff */
[----:B0-----:R-:W-:-:S04]  /*0270*/  IMAD.WIDE R14, R15, 0x4, R28 ;  /* 0x000000040f0e7825 */ /* 0x001fc800078e021c */
[----:B------:R-:W-:Y:S01]  /*0280*/  IMAD.WIDE R28, R19, 0x4, R28 ;  /* 0x00000004131c7825 */ /* 0x000fe200078e021c */
[----:B------:R-:W3:Y:S04]  /*0290*/  LDG.E.EL R27, desc[UR4][R14.64] ;  /* 0x000000040e1b7981 */ /* 0x000ee8000c2e1900 */
[----:B------:R1:W3:Y:S04]  /*02a0*/  LDG.E.EL R26, desc[UR4][R28.64] ;  /* 0x000000041c1a7981 */ /* 0x0002e8000c2e1900 */
[----:B------:R-:W3:Y:S01]  /*02b0*/  LDG.E.128 R12, desc[UR4][R12.64+0x800] ;  /* 0x000800040c0c7981 */ /* 0x000ee2000c1e1d00 */
[----:B-1----:R-:W-:-:S04]  /*02c0*/  IMAD.WIDE R28, R21, 0x4, R24 ;  /* 0x00000004151c7825 */ /* 0x002fc800078e0218 */
[----:B------:R-:W-:-:S06]  /*02d0*/  IMAD.WIDE R24, R0, 0x4, R24 ;  /* 0x0000000400187825 */ /* 0x000fcc00078e0218 */
[----:B------:R-:W3:Y:S01]  /*02e0*/  LDG.E.EL R24, desc[UR4][R24.64] ;  /* 0x0000000418187981 */ /* 0x000ee2000c2e1900 */
[-C--:B----4-:R-:W-:Y:S01]  /*02f0*/  FFMA R2, R2, R18.reuse, 9.9999997473787516356e-06 ;  /* 0x3727c5ac02027423 */ /* 0x090fe20000000012 */
[----:B-----5:R-:W-:Y:S02]  /*0300*/  FFMA R3, R3, R18, 9.9999997473787516356e-06 ;  /* 0x3727c5ac03037423 */ /* 0x020fe40000000012 */
[----:B------:R-:W4:Y:S01]  /*0310*/  LDG.E.128 R16, desc[UR4][R16.64+0x800] ;  /* 0x0008000410107981 */ /* 0x000f22000c1e1d00 */
[----:B--2---:R-:W-:-:S03]  /*0320*/  FADD R4, R8, R4 ;  /* 0x0000000408047221 */ /* 0x004fc60000000000 */
[----:B------:R3:W2:Y:S02]  /*0330*/  LDG.E.EL R8, desc[UR4][R28.64] ;  /* 0x000000041c087981 */ /* 0x0006a4000c2e1900 */
[----:B---3--:R-:W-:-:S04]  /*0340*/  IMAD.WIDE R28, R21, 0x4, R22 ;  /* 0x00000004151c7825 */ /* 0x008fc800078e0216 */
[----:B------:R-:W-:Y:S01]  /*0350*/  IMAD.WIDE R22, R0, 0x4, R22 ;  /* 0x0000000400167825 */ /* 0x000fe200078e0216 */
[----:B------:R-:W2:Y:S05]  /*0360*/  LDG.E.EL R21, desc[UR4][R28.64] ;  /* 0x000000041c157981 */ /* 0x000eaa000c2e1900 */
[----:B------:R-:W3:Y:S01]  /*0370*/  LDG.E.EL R23, desc[UR4][R22.64] ;  /* 0x0000000416177981 */ /* 0x000ee2000c2e1900 */
[----:B------:R-:W0:Y:S01]  /*0380*/  MUFU.RSQ R2, R2 ;  /* 0x0000000200027308 */ /* 0x000e220000001400 */
[----:B------:R-:W-:Y:S01]  /*0390*/  FADD R6, R10, R6 ;  /* 0x000000060a067221 */ /* 0x000fe20000000000 */
[----:B------:R-:W-:Y:S01]  /*03a0*/  FADD R0, R11, R7 ;  /* 0x000000070b007221 */ /* 0x000fe20000000000 */
[----:B------:R-:W-:-:S05]  /*03b0*/  FADD R10, R9, R5 ;  /* 0x00000005090a7221 */ /* 0x000fca0000000000 */
[----:B------:R-:W1:Y:S01]  /*03c0*/  MUFU.RSQ R3, R3 ;  /* 0x0000000300037308 */ /* 0x000e620000001400 */
[C---:B------:R-:W-:Y:S01]  /*03d0*/  FADD R7, -R27.reuse, R4 ;  /* 0x000000041b077221 */ /* 0x040fe20000000100 */
[C---:B------:R-:W-:Y:S01]  /*03e0*/  FADD R9, -R27.reuse, R6 ;  /* 0x000000061b097221 */ /* 0x040fe20000000100 */
[C---:B------:R-:W-:Y:S01]  /*03f0*/  FADD R11, -R27.reuse, R0 ;  /* 0x000000001b0b7221 */ /* 0x040fe20000000100 */
[----:B------:R-:W5:Y:S01]  /*0400*/  LDC.64 R4, c[0x0][0x240] ;  /* 0x00009000ff047b82 */ /* 0x000f620000000a00 */
[----:B------:R-:W-:Y:S01]  /*0410*/  FADD R27, -R27, R10 ;  /* 0x0000000a1b1b7221 */ /* 0x000fe20000000100 */
[C---:B0-----:R-:W-:Y:S01]  /*0420*/  FMUL R6, R2.reuse, R9 ;  /* 0x0000000902067220 */ /* 0x041fe20000400000 */
[C---:B------:R-:W-:Y:S01]  /*0430*/  FMUL R0, R2.reuse, R11 ;  /* 0x0000000b02007220 */ /* 0x040fe20000400000 */
[C---:B------:R-:W-:Y:S01]  /*0440*/  FMUL R7, R2.reuse, R7 ;  /* 0x0000000702077220 */ /* 0x040fe20000400000 */
[----:B------:R-:W-:Y:S01]  /*0450*/  FMUL R10, R2, R27 ;  /* 0x0000001b020a7220 */ /* 0x000fe20000400000 */
[----:B----4-:R-:W-:Y:S01]  /*0460*/  FADD R15, R15, R19 ;  /* 0x000000130f0f7221 */ /* 0x010fe20000000000 */
[----:B------:R-:W-:Y:S01]  /*0470*/  FADD R9, R14, R18 ;  /* 0x000000120e097221 */ /* 0x000fe20000000000 */
[----:B------:R-:W-:Y:S01]  /*0480*/  FADD R13, R13, R17 ;  /* 0x000000110d0d7221 */ /* 0x000fe20000000000 */
[----:B------:R-:W-:Y:S01]  /*0490*/  FADD R11, R12, R16 ;  /* 0x000000100c0b7221 */ /* 0x000fe20000000000 */
[C---:B------:R-:W-:Y:S01]  /*04a0*/  FADD R14, -R26.reuse, R15 ;  /* 0x0000000f1a0e7221 */ /* 0x040fe20000000100 */
[C---:B------:R-:W-:Y:S01]  /*04b0*/  FADD R12, -R26.reuse, R9 ;  /* 0x000000091a0c7221 */ /* 0x040fe20000000100 */
[C---:B------:R-:W-:Y:S01]  /*04c0*/  FADD R2, -R26.reuse, R13 ;  /* 0x0000000d1a027221 */ /* 0x040fe20000000100 */
[----:B------:R-:W-:Y:S01]  /*04d0*/  FADD R26, -R26, R11 ;  /* 0x0000000b1a1a7221 */ /* 0x000fe20000000100 */
[C---:B-1----:R-:W-:Y:S01]  /*04e0*/  FMUL R14, R3.reuse, R14 ;  /* 0x0000000e030e7220 */ /* 0x042fe20000400000 */
[C---:B------:R-:W-:Y:S01]  /*04f0*/  FMUL R12, R3.reuse, R12 ;  /* 0x0000000c030c7220 */ /* 0x040fe20000400000 */
[C---:B------:R-:W-:Y:S01]  /*0500*/  FMUL R2, R3.reuse, R2 ;  /* 0x0000000203027220 */ /* 0x040fe20000400000 */
[----:B------:R-:W-:Y:S01]  /*0510*/  FMUL R26, R3, R26 ;  /* 0x0000001a031a7220 */ /* 0x000fe20000400000 */
[C-C-:B--2---:R-:W-:Y:S01]  /*0520*/  FFMA R0, R8.reuse, R0, R21.reuse ;  /* 0x0000000008007223 */ /* 0x144fe20000000015 */
[C-C-:B------:R-:W-:Y:S01]  /*0530*/  FFMA R10, R8.reuse, R10, R21.reuse ;  /* 0x0000000a080a7223 */ /* 0x140fe20000000015 */
[C-C-:B------:R-:W-:Y:S01]  /*0540*/  FFMA R3, R8.reuse, R7, R21.reuse ;  /* 0x0000000708037223 */ /* 0x140fe20000000015 */
[----:B------:R-:W-:Y:S01]  /*0550*/  FFMA R6, R8, R6, R21 ;  /* 0x0000000608067223 */ /* 0x000fe20000000015 */
[C-C-:B---3--:R-:W-:Y:S01]  /*0560*/  FFMA R26, R24.reuse, R26, R23.reuse ;  /* 0x0000001a181a7223 */ /* 0x148fe20000000017 */
[C-C-:B------:R-:W-:Y:S01]  /*0570*/  FFMA R2, R24.reuse, R2, R23.reuse ;  /* 0x0000000218027223 */ /* 0x140fe20000000017 */
[C-C-:B------:R-:W-:Y:S01]  /*0580*/  FFMA R12, R24.reuse, R12, R23.reuse ;  /* 0x0000000c180c7223 */ /* 0x140fe20000000017 */
[----:B------:R-:W-:Y:S01]  /*0590*/  FFMA R14, R24, R14, R23 ;  /* 0x0000000e180e7223 */ /* 0x000fe20000000017 */
[----:B------:R-:W-:-:S02]  /*05a0*/  FSETP.GEU.AND P6, PT, R0, RZ, PT ;  /* 0x000000ff0000720b */ /* 0x000fc40003fce000 */
[----:B------:R-:W-:Y:S02]  /*05b0*/  FSETP.GEU.AND P1, PT, R10, RZ, PT ;  /* 0x000000ff0a00720b */ /* 0x000fe40003f2e000 */
[----:B------:R-:W-:Y:S02]  /*05c0*/  SEL R7, R0, RZ, P6 ;  /* 0x000000ff00077207 */ /* 0x000fe40003000000 */
[----:B------:R-:W-:Y:S02]  /*05d0*/  FSETP.GEU.AND P0, PT, R6, RZ, PT ;  /* 0x000000ff0600720b */ /* 0x000fe40003f0e000 */
[----:B------:R-:W-:Y:S02]  /*05e0*/  FSETP.GEU.AND P2, PT, R3, RZ, PT ;  /* 0x000000ff0300720b */ /* 0x000fe40003f4e000 */
[----:B------:R-:W-:Y:S02]  /*05f0*/  FSETP.GEU.AND P3, PT, R14, RZ, PT ;  /* 0x000000ff0e00720b */ /* 0x000fe40003f6e000 */
[----:B------:R-:W-:-:S02]  /*0600*/  FSETP.GEU.AND P4, PT, R12, RZ, PT ;  /* 0x000000ff0c00720b */ /* 0x000fc40003f8e000 */
[----:B------:R-:W-:Y:S02]  /*0610*/  FSETP.GEU.AND P5, PT, R26, RZ, PT ;  /* 0x000000ff1a00720b */ /* 0x000fe40003fae000 */
[----:B------:R-:W-:Y:S01]  /*0620*/  FSETP.GEU.AND P6, PT, R2, RZ, PT ;  /* 0x000000ff0200720b */ /* 0x000fe20003fce000 */
[----:B-----5:R-:W-:Y:S01]  /*0630*/  IMAD.WIDE R20, R20, 0x4, R4 ;  /* 0x0000000414147825 */ /* 0x020fe200078e0204 */
[----:B------:R-:W-:Y:S02]  /*0640*/  SEL R5, R10, RZ, P1 ;  /* 0x000000ff0a057207 */ /* 0x000fe40000800000 */
[----:B------:R-:W-:Y:S02]  /*0650*/  SEL R6, R6, RZ, P0 ;  /* 0x000000ff06067207 */ /* 0x000fe40000000000 */
[----:B------:R-:W-:Y:S02]  /*0660*/  SEL R4, R3, RZ, P2 ;  /* 0x000000ff03047207 */ /* 0x000fe40001000000 */
[----:B------:R-:W-:-:S02]  /*0670*/  SEL R11, R14, RZ, P3 ;  /* 0x000000ff0e0b7207 */ /* 0x000fc40001800000 */
[----:B------:R-:W-:Y:S02]  /*0680*/  SEL R10, R12, RZ, P4 ;  /* 0x000000ff0c0a7207 */ /* 0x000fe40002000000 */
[----:B------:R-:W-:Y:S02]  /*0690*/  SEL R8, R26, RZ, P5 ;  /* 0x000000ff1a087207 */ /* 0x000fe40002800000 */
[----:B------:R-:W-:Y:S01]  /*06a0*/  SEL R9, R2, RZ, P6 ;  /* 0x000000ff02097207 */ /* 0x000fe20003000000 */
[----:B------:R-:W-:Y:S04]  /*06b0*/  STG.E.128 desc[UR4][R20.64], R4 ;  /* 0x0000000414007986 */ /* 0x000fe8000c101d04 */
[----:B------:R-:W-:Y:S01]  /*06c0*/  STG.E.128 desc[UR4][R20.64+0x800], R8 ;  /* 0x0008000814007986 */ /* 0x000fe2000c101d04 */
[----:B------:R-:W-:Y:S05]  /*06d0*/  EXIT ;  /* 0x000000000000794d */ /* 0x000fea0003800000 */
.L_x_0:
[----:B------:R-:W-:-:S00]  /*06e0*/  BRA `(.L_x_0) ;  /* 0xfffffffc00fc7947 */ /* 0x000fc0000383ffff */
[----:B------:R-:W-:-:S00]  /*06f0*/  NOP ;  /* 0x0000000000007918 */ /* 0x000fc00000000000 */
        /* <DEDUP_REMOVED lines=8> */
.L_x_1:


//--------------------- .nv.global.init           --------------------------
	.section	.nv.global.init,"aw",@progbits
.nv.global.init:
	.type		_$_str,@object
	.size		_$_str,(.L_0 - _$_str)
_$_str:
        /*0000*/ 	.byte	0x5f, 0x5f, 0x43, 0x55, 0x44, 0x41, 0x5f, 0x46, 0x54, 0x5a, 0x00
.L_0:


//--------------------- .nv.constant0.triton_poi_fused_native_group_norm_relu_12 --------------------------
	.section	.nv.constant0.triton_poi_fused_native_group_norm_relu_12,"a",@progbits
	.sectionflags	@""
	.align	4
.nv.constant0.triton_poi_fused_native_group_norm_relu_12:
	.zero		588
